//
// Generated by NVIDIA NVVM Compiler
//
// Compiler Build ID: CL-36424714
// Cuda compilation tools, release 13.0, V13.0.88
// Based on NVVM 20.0.0
//

.version 9.0
.target sm_100
.address_size 64

	// .globl	_Z6kerneliiPi

.visible .entry _Z6kerneliiPi(
	.param .u32 _Z6kerneliiPi_param_0,
	.param .u32 _Z6kerneliiPi_param_1,
	.param .u64 .ptr .align 1 _Z6kerneliiPi_param_2
)
{
	.reg .b32 	%r<5>;
	.reg .b64 	%rd<3>;

	ld.param.u32 	%r1, [_Z6kerneliiPi_param_0];
	ld.param.u32 	%r2, [_Z6kerneliiPi_param_1];
	ld.param.u64 	%rd1, [_Z6kerneliiPi_param_2];
	cvta.to.global.u64 	%rd2, %rd1;
	add.s32 	%r3, %r2, %r1;
	mul.lo.s32 	%r4, %r3, %r3;
	st.global.u32 	[%rd2], %r4;
	ret;

}


// ===== COMPILED SASS (sm_100) =====

	.target	sm_100

	.elftype	@"ET_EXEC"


//--------------------- .note.nv.tkinfo           --------------------------
	.section	.note.nv.tkinfo,"",@"SHT_NOTE"
	.sectionflags	@"SHF_NOTE_NV_TKINFO"
	.tkinfo
        /*0018*/ 	.word	0x00000002
        /*0030*/ 	.string	""
        /*0030*/ 	.string	"ptxas"
        /*0030*/ 	.string	"Cuda compilation tools, release 13.0, V13.0.88"
        /*0030*/ 	.string	"Build cuda_13.0.r13.0/compiler.36424714_0"
        /*0030*/ 	.string	"-arch sm_100 -m 64 "



//--------------------- .note.nv.cuinfo           --------------------------
	.section	.note.nv.cuinfo,"",@"SHT_NOTE"
	.sectionflags	@"SHF_NOTE_NV_CUINFO"
        /*0018*/ 	.short	0x0002
        /*001a*/ 	.short	0x0064
        /*001c*/ 	.short	0x0082
	.zero		2


//--------------------- .nv.info                  --------------------------
	.section	.nv.info,"",@"SHT_CUDA_INFO"
	.align	4


	//----- nvinfo : EIATTR_REGCOUNT
	.align		4
        /*0000*/ 	.byte	0x04, 0x2f
        /*0002*/ 	.short	(.L_1 - .L_0)
	.align		4
.L_0:
        /*0004*/ 	.word	index@(_Z6kerneliiPi)
        /*0008*/ 	.word	0x00000008


	//----- nvinfo : EIATTR_FRAME_SIZE
	.align		4
.L_1:
        /*000c*/ 	.byte	0x04, 0x11
        /*000e*/ 	.short	(.L_3 - .L_2)
	.align		4
.L_2:
        /*0010*/ 	.word	index@(_Z6kerneliiPi)
        /*0014*/ 	.word	0x00000000


	//----- nvinfo : EIATTR_MIN_STACK_SIZE
	.align		4
.L_3:
        /*0018*/ 	.byte	0x04, 0x12
        /*001a*/ 	.short	(.L_5 - .L_4)
	.align		4
.L_4:
        /*001c*/ 	.word	index@(_Z6kerneliiPi)
        /*0020*/ 	.word	0x00000000
.L_5:


//--------------------- .nv.compat                --------------------------
	.section	.nv.compat,"",@"SHT_CUDA_COMPAT_INFO"
	.align	4
        /*0000*/ 	.byte	0x02, 0x09, 0x00, 0x00, 0x02, 0x02, 0x01, 0x00, 0x02, 0x05, 0x05, 0x00, 0x03, 0x07, 0x01, 0x01
        /*0010*/ 	.byte	0x02, 0x03, 0x00, 0x00, 0x02, 0x06, 0x01, 0x00, 0x04, 0x0b, 0x08, 0x00, 0x09, 0x00, 0x00, 0x00
        /*0020*/ 	.byte	0x00, 0x00, 0x00, 0x00


//--------------------- .nv.info._Z6kerneliiPi    --------------------------
	.section	.nv.info._Z6kerneliiPi,"",@"SHT_CUDA_INFO"
	.sectionflags	@""
	.align	4


	//----- nvinfo : EIATTR_CUDA_API_VERSION
	.align		4
        /*0000*/ 	.byte	0x04, 0x37
        /*0002*/ 	.short	(.L_7 - .L_6)
.L_6:
        /*0004*/ 	.word	0x00000082


	//----- nvinfo : EIATTR_KPARAM_INFO
	.align		4
.L_7:
        /*0008*/ 	.byte	0x04, 0x17
        /*000a*/ 	.short	(.L_9 - .L_8)
.L_8:
        /*000c*/ 	.word	0x00000000
        /*0010*/ 	.short	0x0002
        /*0012*/ 	.short	0x0008
        /*0014*/ 	.byte	0x00, 0xf5, 0x21, 0x00


	//----- nvinfo : EIATTR_KPARAM_INFO
	.align		4
.L_9:
        /*0018*/ 	.byte	0x04, 0x17
        /*001a*/ 	.short	(.L_11 - .L_10)
.L_10:
        /*001c*/ 	.word	0x00000000
        /*0020*/ 	.short	0x0001
        /*0022*/ 	.short	0x0004
        /*0024*/ 	.byte	0x00, 0xf0, 0x11, 0x00


	//----- nvinfo : EIATTR_KPARAM_INFO
	.align		4
.L_11:
        /*0028*/ 	.byte	0x04, 0x17
        /*002a*/ 	.short	(.L_13 - .L_12)
.L_12:
        /*002c*/ 	.word	0x00000000
        /*0030*/ 	.short	0x0000
        /*0032*/ 	.short	0x0000
        /*0034*/ 	.byte	0x00, 0xf0, 0x11, 0x00


	//----- nvinfo : EIATTR_SPARSE_MMA_MASK
	.align		4
.L_13:
        /*0038*/ 	.byte	0x03, 0x50
        /*003a*/ 	.short	0x0000


	//----- nvinfo : EIATTR_MAXREG_COUNT
	.align		4
        /*003c*/ 	.byte	0x03, 0x1b
        /*003e*/ 	.short	0x00ff


	//----- nvinfo : EIATTR_MERCURY_ISA_VERSION
	.align		4
        /*0040*/ 	.byte	0x03, 0x5f
        /*0042*/ 	.short	0x0101


	//----- nvinfo : EIATTR_VRC_CTA_INIT_COUNT
	.align		4
        /*0044*/ 	.byte	0x02, 0x4a
	.zero		1
	.zero		1


	//----- nvinfo : EIATTR_EXIT_INSTR_OFFSETS
	.align		4
        /*0048*/ 	.byte	0x04, 0x1c
        /*004a*/ 	.short	(.L_15 - .L_14)


	//   ....[0]....
.L_14:
        /*004c*/ 	.word	0x00000070


	//----- nvinfo : EIATTR_CBANK_PARAM_SIZE
	.align		4
.L_15:
        /*0050*/ 	.byte	0x03, 0x19
        /*0052*/ 	.short	0x0010


	//----- nvinfo : EIATTR_PARAM_CBANK
	.align		4
        /*0054*/ 	.byte	0x04, 0x0a
        /*0056*/ 	.short	(.L_17 - .L_16)
	.align		4
.L_16:
        /*0058*/ 	.word	index@(.nv.constant0._Z6kerneliiPi)
        /*005c*/ 	.short	0x0380
        /*005e*/ 	.short	0x0010


	//----- nvinfo : EIATTR_SW_WAR
	.align		4
.L_17:
        /*0060*/ 	.byte	0x04, 0x36
        /*0062*/ 	.short	(.L_19 - .L_18)
.L_18:
        /*0064*/ 	.word	0x00000008
.L_19:


//--------------------- .nv.callgraph             --------------------------
	.section	.nv.callgraph,"",@"SHT_CUDA_CALLGRAPH"
	.align	4
	.sectionentsize	8
	.align		4
        /*0000*/ 	.word	0x00000000
	.align		4
        /*0004*/ 	.word	0xffffffff
	.align		4
        /*0008*/ 	.word	0x00000000
	.align		4
        /*000c*/ 	.word	0xfffffffe
	.align		4
        /*0010*/ 	.word	0x00000000
	.align		4
        /*0014*/ 	.word	0xfffffffd
	.align		4
        /*0018*/ 	.word	0x00000000
	.align		4
        /*001c*/ 	.word	0xfffffffc


//--------------------- .text._Z6kerneliiPi       --------------------------
	.section	.text._Z6kerneliiPi,"ax",@progbits
	.align	128
        .global         _Z6kerneliiPi
        .type           _Z6kerneliiPi,@function
        .size           _Z6kerneliiPi,(.L_x_1 - _Z6kerneliiPi)
        .other          _Z6kerneliiPi,@"STO_CUDA_ENTRY STV_DEFAULT"
_Z6kerneliiPi:
.text._Z6kerneliiPi:
[----:B------:R-:W-:Y:S08]  /*0000*/  LDC R1, c[0x0][0x37c] ;  /* 0x0000df00ff017b82 */ /* 0x000ff00000000800 */
[----:B------:R-:W0:Y:S01]  /*0010*/  LDC.64 R4, c[0x0][0x380] ;  /* 0x0000e000ff047b82 */ /* 0x000e220000000a00 */
[----:B------:R-:W1:Y:S07]  /*0020*/  LDCU.64 UR4, c[0x0][0x358] ;  /* 0x00006b00ff0477ac */ /* 0x000e6e0008000a00 */
[----:B------:R-:W1:Y:S01]  /*0030*/  LDC.64 R2, c[0x0][0x388] ;  /* 0x0000e200ff027b82 */ /* 0x000e620000000a00 */
[----:B0-----:R-:W-:-:S05]  /*0040*/  IADD3 R0, PT, PT, R5, R4, RZ ;  /* 0x0000000405007210 */ /* 0x001fca0007ffe0ff */
[----:B------:R-:W-:-:S05]  /*0050*/  IMAD R5, R0, R0, RZ ;  /* 0x0000000000057224 */ /* 0x000fca00078e02ff */
[----:B-1----:R-:W-:Y:S01]  /*0060*/  STG.E desc[UR4][R2.64], R5 ;  /* 0x0000000502007986 */ /* 0x002fe2000c101904 */
[----:B------:R-:W-:Y:S05]  /*0070*/  EXIT ;  /* 0x000000000000794d */ /* 0x000fea0003800000 */
.L_x_0:
[----:B------:R-:W-:-:S00]  /*0080*/  BRA `(.L_x_0) ;  /* 0xfffffffc00fc7947 */ /* 0x000fc0000383ffff */
[----:B------:R-:W-:-:S00]  /*0090*/  NOP ;  /* 0x0000000000007918 */ /* 0x000fc00000000000 */
        /* <DEDUP_REMOVED lines=14> */
.L_x_1:


//--------------------- .nv.shared.reserved.0     --------------------------
	.section	.nv.shared.reserved.0,"aw",@nobits
	.weak		__nv_reservedSMEM_offset_0_alias
	.size		__nv_reservedSMEM_offset_0_alias, 0, 64
	.other		__nv_reservedSMEM_offset_0_alias,@"STO_CUDA_RESERVED_SHARED STV_DEFAULT"
__nv_reservedSMEM_offset_0_alias:
	.zero		0
	.zero		64


//--------------------- .nv.constant0._Z6kerneliiPi --------------------------
	.section	.nv.constant0._Z6kerneliiPi,"a",@progbits
	.sectionflags	@""
	.align	4
.nv.constant0._Z6kerneliiPi:
	.zero		912


//--------------------- SYMBOLS --------------------------

	.type		.nv.reservedSmem.offset0,@object
	.size		.nv.reservedSmem.offset0,0x4
